//
// Generated by NVIDIA NVVM Compiler
//
// Compiler Build ID: CL-36424714
// Cuda compilation tools, release 13.0, V13.0.88
// Based on NVVM 20.0.0
//

.version 9.0
.target sm_100
.address_size 64

	// .globl	_Z33tree_attn_fwd_kernel_fused_stage1ILi64EEvPK6__halfS2_iiii
.extern .shared .align 16 .b8 sm[];

.visible .entry _Z33tree_attn_fwd_kernel_fused_stage1ILi64EEvPK6__halfS2_iiii(
	.param .u64 .ptr .align 1 _Z33tree_attn_fwd_kernel_fused_stage1ILi64EEvPK6__halfS2_iiii_param_0,
	.param .u64 .ptr .align 1 _Z33tree_attn_fwd_kernel_fused_stage1ILi64EEvPK6__halfS2_iiii_param_1,
	.param .u32 _Z33tree_attn_fwd_kernel_fused_stage1ILi64EEvPK6__halfS2_iiii_param_2,
	.param .u32 _Z33tree_attn_fwd_kernel_fused_stage1ILi64EEvPK6__halfS2_iiii_param_3,
	.param .u32 _Z33tree_attn_fwd_kernel_fused_stage1ILi64EEvPK6__halfS2_iiii_param_4,
	.param .u32 _Z33tree_attn_fwd_kernel_fused_stage1ILi64EEvPK6__halfS2_iiii_param_5
)
{
	.reg .pred 	%p<11>;
	.reg .b16 	%rs<11>;
	.reg .b32 	%r<114>;
	.reg .b64 	%rd<55>;

	ld.param.u64 	%rd13, [_Z33tree_attn_fwd_kernel_fused_stage1ILi64EEvPK6__halfS2_iiii_param_0];
	ld.param.u64 	%rd14, [_Z33tree_attn_fwd_kernel_fused_stage1ILi64EEvPK6__halfS2_iiii_param_1];
	ld.param.u32 	%r61, [_Z33tree_attn_fwd_kernel_fused_stage1ILi64EEvPK6__halfS2_iiii_param_4];
	ld.param.u32 	%r62, [_Z33tree_attn_fwd_kernel_fused_stage1ILi64EEvPK6__halfS2_iiii_param_5];
	cvta.to.global.u64 	%rd1, %rd13;
	cvta.to.global.u64 	%rd2, %rd14;
	mov.u32 	%r63, %ctaid.y;
	shl.b32 	%r1, %r63, 4;
	setp.ge.s32 	%p1, %r1, %r61;
	@%p1 bra 	$L__BB0_14;
	mov.u32 	%r64, %ctaid.x;
	mad.lo.s32 	%r65, %r64, %r61, %r1;
	shl.b32 	%r66, %r65, 6;
	cvt.u64.u32 	%rd3, %r66;
	mul.lo.s32 	%r67, %r62, %r64;
	shl.b32 	%r68, %r67, 6;
	cvt.s64.s32 	%rd4, %r68;
	mov.u32 	%r113, %tid.x;
	mov.u32 	%r3, %ntid.x;
	add.s32 	%r69, %r113, %r3;
	max.u32 	%r70, %r69, 1024;
	setp.lt.u32 	%p2, %r69, 1024;
	selp.u32 	%r71, 1, 0, %p2;
	add.s32 	%r72, %r69, %r71;
	sub.s32 	%r73, %r70, %r72;
	div.u32 	%r74, %r73, %r3;
	add.s32 	%r4, %r74, %r71;
	add.s32 	%r75, %r4, 1;
	and.b32  	%r5, %r75, 3;
	and.b32  	%r6, %r4, 3;
	setp.eq.s32 	%p3, %r6, 3;
	mov.u32 	%r105, %r113;
	@%p3 bra 	$L__BB0_4;
	cvt.u64.u32 	%rd15, %r113;
	add.s64 	%rd16, %rd15, %rd3;
	shl.b64 	%rd17, %rd16, 1;
	add.s64 	%rd53, %rd1, %rd17;
	mul.wide.u32 	%rd6, %r3, 2;
	shl.b32 	%r76, %r113, 1;
	mov.u32 	%r77, sm;
	add.s32 	%r99, %r77, %r76;
	shl.b32 	%r8, %r3, 1;
	neg.s32 	%r98, %r5;
	mad.lo.s32 	%r105, %r3, %r5, %r113;
$L__BB0_3:
	.pragma "nounroll";
	ld.global.nc.u16 	%rs1, [%rd53];
	st.shared.u16 	[%r99], %rs1;
	add.s64 	%rd53, %rd53, %rd6;
	add.s32 	%r99, %r99, %r8;
	add.s32 	%r98, %r98, 1;
	setp.ne.s32 	%p4, %r98, 0;
	@%p4 bra 	$L__BB0_3;
$L__BB0_4:
	setp.lt.u32 	%p5, %r4, 3;
	@%p5 bra 	$L__BB0_7;
	shl.b32 	%r16, %r3, 1;
	add.s32 	%r104, %r105, %r16;
	shl.b32 	%r18, %r3, 2;
	mad.lo.s32 	%r103, %r3, 3, %r105;
	add.s32 	%r102, %r3, %r105;
	shl.b32 	%r78, %r105, 1;
	mov.u32 	%r79, sm;
	add.s32 	%r101, %r79, %r78;
	shl.b32 	%r22, %r3, 3;
	mul.lo.s32 	%r23, %r3, 6;
$L__BB0_6:
	cvt.u64.u32 	%rd18, %r105;
	add.s64 	%rd19, %rd18, %rd3;
	shl.b64 	%rd20, %rd19, 1;
	add.s64 	%rd21, %rd1, %rd20;
	ld.global.nc.u16 	%rs2, [%rd21];
	st.shared.u16 	[%r101], %rs2;
	add.s32 	%r80, %r105, %r3;
	add.s32 	%r81, %r101, %r16;
	cvt.u64.u32 	%rd22, %r102;
	add.s64 	%rd23, %rd22, %rd3;
	shl.b64 	%rd24, %rd23, 1;
	add.s64 	%rd25, %rd1, %rd24;
	ld.global.nc.u16 	%rs3, [%rd25];
	st.shared.u16 	[%r81], %rs3;
	add.s32 	%r82, %r80, %r3;
	add.s32 	%r83, %r101, %r18;
	cvt.u64.u32 	%rd26, %r104;
	add.s64 	%rd27, %rd26, %rd3;
	shl.b64 	%rd28, %rd27, 1;
	add.s64 	%rd29, %rd1, %rd28;
	ld.global.nc.u16 	%rs4, [%rd29];
	st.shared.u16 	[%r83], %rs4;
	add.s32 	%r84, %r82, %r3;
	add.s32 	%r85, %r101, %r23;
	cvt.u64.u32 	%rd30, %r103;
	add.s64 	%rd31, %rd30, %rd3;
	shl.b64 	%rd32, %rd31, 1;
	add.s64 	%rd33, %rd1, %rd32;
	ld.global.nc.u16 	%rs5, [%rd33];
	st.shared.u16 	[%r85], %rs5;
	add.s32 	%r105, %r84, %r3;
	add.s32 	%r104, %r104, %r18;
	add.s32 	%r103, %r103, %r18;
	add.s32 	%r102, %r102, %r18;
	add.s32 	%r101, %r101, %r22;
	setp.lt.u32 	%p6, %r105, 1024;
	@%p6 bra 	$L__BB0_6;
$L__BB0_7:
	setp.eq.s32 	%p7, %r6, 3;
	@%p7 bra 	$L__BB0_10;
	cvt.u64.u32 	%rd34, %r113;
	add.s64 	%rd35, %rd4, %rd34;
	shl.b64 	%rd36, %rd35, 1;
	add.s64 	%rd54, %rd2, %rd36;
	mul.wide.u32 	%rd10, %r3, 2;
	shl.b32 	%r86, %r113, 1;
	mov.u32 	%r87, sm;
	add.s32 	%r88, %r86, %r87;
	add.s32 	%r107, %r88, 2048;
	shl.b32 	%r35, %r3, 1;
	neg.s32 	%r106, %r5;
	mad.lo.s32 	%r113, %r3, %r5, %r113;
$L__BB0_9:
	.pragma "nounroll";
	ld.global.nc.u16 	%rs6, [%rd54];
	st.shared.u16 	[%r107], %rs6;
	add.s64 	%rd54, %rd54, %rd10;
	add.s32 	%r107, %r107, %r35;
	add.s32 	%r106, %r106, 1;
	setp.ne.s32 	%p8, %r106, 0;
	@%p8 bra 	$L__BB0_9;
$L__BB0_10:
	setp.lt.u32 	%p9, %r4, 3;
	@%p9 bra 	$L__BB0_13;
	shl.b32 	%r43, %r3, 1;
	add.s32 	%r112, %r113, %r43;
	shl.b32 	%r45, %r3, 2;
	mad.lo.s32 	%r111, %r3, 3, %r113;
	add.s32 	%r110, %r3, %r113;
	shl.b32 	%r89, %r113, 1;
	mov.u32 	%r90, sm;
	add.s32 	%r91, %r89, %r90;
	add.s32 	%r109, %r91, 2048;
	shl.b32 	%r49, %r3, 3;
	mul.lo.s32 	%r50, %r3, 6;
$L__BB0_12:
	cvt.u64.u32 	%rd37, %r113;
	add.s64 	%rd38, %rd37, %rd4;
	shl.b64 	%rd39, %rd38, 1;
	add.s64 	%rd40, %rd2, %rd39;
	ld.global.nc.u16 	%rs7, [%rd40];
	st.shared.u16 	[%r109], %rs7;
	add.s32 	%r92, %r113, %r3;
	add.s32 	%r93, %r109, %r43;
	cvt.u64.u32 	%rd41, %r110;
	add.s64 	%rd42, %rd41, %rd4;
	shl.b64 	%rd43, %rd42, 1;
	add.s64 	%rd44, %rd2, %rd43;
	ld.global.nc.u16 	%rs8, [%rd44];
	st.shared.u16 	[%r93], %rs8;
	add.s32 	%r94, %r92, %r3;
	add.s32 	%r95, %r109, %r45;
	cvt.u64.u32 	%rd45, %r112;
	add.s64 	%rd46, %rd45, %rd4;
	shl.b64 	%rd47, %rd46, 1;
	add.s64 	%rd48, %rd2, %rd47;
	ld.global.nc.u16 	%rs9, [%rd48];
	st.shared.u16 	[%r95], %rs9;
	add.s32 	%r96, %r94, %r3;
	add.s32 	%r97, %r109, %r50;
	cvt.u64.u32 	%rd49, %r111;
	add.s64 	%rd50, %rd49, %rd4;
	shl.b64 	%rd51, %rd50, 1;
	add.s64 	%rd52, %rd2, %rd51;
	ld.global.nc.u16 	%rs10, [%rd52];
	st.shared.u16 	[%r97], %rs10;
	add.s32 	%r113, %r96, %r3;
	add.s32 	%r112, %r112, %r45;
	add.s32 	%r111, %r111, %r45;
	add.s32 	%r110, %r110, %r45;
	add.s32 	%r109, %r109, %r49;
	setp.lt.u32 	%p10, %r113, 1024;
	@%p10 bra 	$L__BB0_12;
$L__BB0_13:
	bar.sync 	0;
$L__BB0_14:
	ret;

}


// ===== COMPILED SASS (sm_100) =====

	.target	sm_100

	.elftype	@"ET_EXEC"


//--------------------- .note.nv.tkinfo           --------------------------
	.section	.note.nv.tkinfo,"",@"SHT_NOTE"
	.sectionflags	@"SHF_NOTE_NV_TKINFO"
	.tkinfo
        /*0018*/ 	.word	0x00000002
        /*0030*/ 	.string	""
        /*0030*/ 	.string	"ptxas"
        /*0030*/ 	.string	"Cuda compilation tools, release 13.0, V13.0.88"
        /*0030*/ 	.string	"Build cuda_13.0.r13.0/compiler.36424714_0"
        /*0030*/ 	.string	"-arch sm_100 -m 64 "



//--------------------- .note.nv.cuinfo           --------------------------
	.section	.note.nv.cuinfo,"",@"SHT_NOTE"
	.sectionflags	@"SHF_NOTE_NV_CUINFO"
        /*0018*/ 	.short	0x0002
        /*001a*/ 	.short	0x0064
        /*001c*/ 	.short	0x0082
	.zero		2


//--------------------- .nv.info                  --------------------------
	.section	.nv.info,"",@"SHT_CUDA_INFO"
	.align	4


	//----- nvinfo : EIATTR_REGCOUNT
	.align		4
        /*0000*/ 	.byte	0x04, 0x2f
        /*0002*/ 	.short	(.L_1 - .L_0)
	.align		4
.L_0:
        /*0004*/ 	.word	index@(_Z33tree_attn_fwd_kernel_fused_stage1ILi64EEvPK6__halfS2_iiii)
        /*0008*/ 	.word	0x0000001d


	//----- nvinfo : EIATTR_FRAME_SIZE
	.align		4
.L_1:
        /*000c*/ 	.byte	0x04, 0x11
        /*000e*/ 	.short	(.L_3 - .L_2)
	.align		4
.L_2:
        /*0010*/ 	.word	index@(_Z33tree_attn_fwd_kernel_fused_stage1ILi64EEvPK6__halfS2_iiii)
        /*0014*/ 	.word	0x00000000


	//----- nvinfo : EIATTR_MIN_STACK_SIZE
	.align		4
.L_3:
        /*0018*/ 	.byte	0x04, 0x12
        /*001a*/ 	.short	(.L_5 - .L_4)
	.align		4
.L_4:
        /*001c*/ 	.word	index@(_Z33tree_attn_fwd_kernel_fused_stage1ILi64EEvPK6__halfS2_iiii)
        /*0020*/ 	.word	0x00000000
.L_5:


//--------------------- .nv.compat                --------------------------
	.section	.nv.compat,"",@"SHT_CUDA_COMPAT_INFO"
	.align	4
        /*0000*/ 	.byte	0x02, 0x09, 0x00, 0x00, 0x02, 0x02, 0x01, 0x00, 0x02, 0x05, 0x05, 0x00, 0x03, 0x07, 0x01, 0x01
        /*0010*/ 	.byte	0x02, 0x03, 0x00, 0x00, 0x02, 0x06, 0x01, 0x00, 0x04, 0x0b, 0x08, 0x00, 0x09, 0x00, 0x00, 0x00
        /*0020*/ 	.byte	0x00, 0x00, 0x00, 0x00


//--------------------- .nv.info._Z33tree_attn_fwd_kernel_fused_stage1ILi64EEvPK6__halfS2_iiii --------------------------
	.section	.nv.info._Z33tree_attn_fwd_kernel_fused_stage1ILi64EEvPK6__halfS2_iiii,"",@"SHT_CUDA_INFO"
	.sectionflags	@""
	.align	4


	//----- nvinfo : EIATTR_CUDA_API_VERSION
	.align		4
        /*0000*/ 	.byte	0x04, 0x37
        /*0002*/ 	.short	(.L_7 - .L_6)
.L_6:
        /*0004*/ 	.word	0x00000082


	//----- nvinfo : EIATTR_KPARAM_INFO
	.align		4
.L_7:
        /*0008*/ 	.byte	0x04, 0x17
        /*000a*/ 	.short	(.L_9 - .L_8)
.L_8:
        /*000c*/ 	.word	0x00000000
        /*0010*/ 	.short	0x0005
        /*0012*/ 	.short	0x001c
        /*0014*/ 	.byte	0x00, 0xf0, 0x11, 0x00


	//----- nvinfo : EIATTR_KPARAM_INFO
	.align		4
.L_9:
        /*0018*/ 	.byte	0x04, 0x17
        /*001a*/ 	.short	(.L_11 - .L_10)
.L_10:
        /*001c*/ 	.word	0x00000000
        /*0020*/ 	.short	0x0004
        /*0022*/ 	.short	0x0018
        /*0024*/ 	.byte	0x00, 0xf0, 0x11, 0x00


	//----- nvinfo : EIATTR_KPARAM_INFO
	.align		4
.L_11:
        /*0028*/ 	.byte	0x04, 0x17
        /*002a*/ 	.short	(.L_13 - .L_12)
.L_12:
        /*002c*/ 	.word	0x00000000
        /*0030*/ 	.short	0x0003
        /*0032*/ 	.short	0x0014
        /*0034*/ 	.byte	0x00, 0xf0, 0x11, 0x00


	//----- nvinfo : EIATTR_KPARAM_INFO
	.align		4
.L_13:
        /*0038*/ 	.byte	0x04, 0x17
        /*003a*/ 	.short	(.L_15 - .L_14)
.L_14:
        /*003c*/ 	.word	0x00000000
        /*0040*/ 	.short	0x0002
        /*0042*/ 	.short	0x0010
        /*0044*/ 	.byte	0x00, 0xf0, 0x11, 0x00


	//----- nvinfo : EIATTR_KPARAM_INFO
	.align		4
.L_15:
        /*0048*/ 	.byte	0x04, 0x17
        /*004a*/ 	.short	(.L_17 - .L_16)
.L_16:
        /*004c*/ 	.word	0x00000000
        /*0050*/ 	.short	0x0001
        /*0052*/ 	.short	0x0008
        /*0054*/ 	.byte	0x00, 0xf5, 0x21, 0x00


	//----- nvinfo : EIATTR_KPARAM_INFO
	.align		4
.L_17:
        /*0058*/ 	.byte	0x04, 0x17
        /*005a*/ 	.short	(.L_19 - .L_18)
.L_18:
        /*005c*/ 	.word	0x00000000
        /*0060*/ 	.short	0x0000
        /*0062*/ 	.short	0x0000
        /*0064*/ 	.byte	0x00, 0xf5, 0x21, 0x00


	//----- nvinfo : EIATTR_SPARSE_MMA_MASK
	.align		4
.L_19:
        /*0068*/ 	.byte	0x03, 0x50
        /*006a*/ 	.short	0x0000


	//----- nvinfo : EIATTR_MAXREG_COUNT
	.align		4
        /*006c*/ 	.byte	0x03, 0x1b
        /*006e*/ 	.short	0x00ff


	//----- nvinfo : EIATTR_NUM_BARRIERS
	.align		4
        /*0070*/ 	.byte	0x02, 0x4c
        /*0072*/ 	.byte	0x01
	.zero		1


	//----- nvinfo : EIATTR_MERCURY_ISA_VERSION
	.align		4
        /*0074*/ 	.byte	0x03, 0x5f
        /*0076*/ 	.short	0x0101


	//----- nvinfo : EIATTR_VRC_CTA_INIT_COUNT
	.align		4
        /*0078*/ 	.byte	0x02, 0x4a
	.zero		1
	.zero		1


	//----- nvinfo : EIATTR_EXIT_INSTR_OFFSETS
	.align		4
        /*007c*/ 	.byte	0x04, 0x1c
        /*007e*/ 	.short	(.L_21 - .L_20)


	//   ....[0]....
.L_20:
        /*0080*/ 	.word	0x00000050


	//   ....[1]....
        /*0084*/ 	.word	0x00000bb0


	//----- nvinfo : EIATTR_CRS_STACK_SIZE
	.align		4
.L_21:
        /*0088*/ 	.byte	0x04, 0x1e
        /*008a*/ 	.short	(.L_23 - .L_22)
.L_22:
        /*008c*/ 	.word	0x00000000


	//----- nvinfo : EIATTR_CBANK_PARAM_SIZE
	.align		4
.L_23:
        /*0090*/ 	.byte	0x03, 0x19
        /*0092*/ 	.short	0x0020


	//----- nvinfo : EIATTR_PARAM_CBANK
	.align		4
        /*0094*/ 	.byte	0x04, 0x0a
        /*0096*/ 	.short	(.L_25 - .L_24)
	.align		4
.L_24:
        /*0098*/ 	.word	index@(.nv.constant0._Z33tree_attn_fwd_kernel_fused_stage1ILi64EEvPK6__halfS2_iiii)
        /*009c*/ 	.short	0x0380
        /*009e*/ 	.short	0x0020


	//----- nvinfo : EIATTR_SW_WAR
	.align		4
.L_25:
        /*00a0*/ 	.byte	0x04, 0x36
        /*00a2*/ 	.short	(.L_27 - .L_26)
.L_26:
        /*00a4*/ 	.word	0x00000008
.L_27:


//--------------------- .nv.callgraph             --------------------------
	.section	.nv.callgraph,"",@"SHT_CUDA_CALLGRAPH"
	.align	4
	.sectionentsize	8
	.align		4
        /*0000*/ 	.word	0x00000000
	.align		4
        /*0004*/ 	.word	0xffffffff
	.align		4
        /*0008*/ 	.word	0x00000000
	.align		4
        /*000c*/ 	.word	0xfffffffe
	.align		4
        /*0010*/ 	.word	0x00000000
	.align		4
        /*0014*/ 	.word	0xfffffffd
	.align		4
        /*0018*/ 	.word	0x00000000
	.align		4
        /*001c*/ 	.word	0xfffffffc


//--------------------- .text._Z33tree_attn_fwd_kernel_fused_stage1ILi64EEvPK6__halfS2_iiii --------------------------
	.section	.text._Z33tree_attn_fwd_kernel_fused_stage1ILi64EEvPK6__halfS2_iiii,"ax",@progbits
	.align	128
        .global         _Z33tree_attn_fwd_kernel_fused_stage1ILi64EEvPK6__halfS2_iiii
        .type           _Z33tree_attn_fwd_kernel_fused_stage1ILi64EEvPK6__halfS2_iiii,@function
        .size           _Z33tree_attn_fwd_kernel_fused_stage1ILi64EEvPK6__halfS2_iiii,(.L_x_13 - _Z33tree_attn_fwd_kernel_fused_stage1ILi64EEvPK6__halfS2_iiii)
        .other          _Z33tree_attn_fwd_kernel_fused_stage1ILi64EEvPK6__halfS2_iiii,@"STO_CUDA_ENTRY STV_DEFAULT"
_Z33tree_attn_fwd_kernel_fused_stage1ILi64EEvPK6__halfS2_iiii:
.text._Z33tree_attn_fwd_kernel_fused_stage1ILi64EEvPK6__halfS2_iiii:
[----:B------:R-:W-:Y:S08]  /*0000*/  LDC R1, c[0x0][0x37c] ;  /* 0x0000df00ff017b82 */ /* 0x000ff00000000800 */
[----:B------:R-:W0:Y:S08]  /*0010*/  S2UR UR4, SR_CTAID.Y ;  /* 0x00000000000479c3 */ /* 0x000e300000002600 */
[----:B------:R-:W1:Y:S01]  /*0020*/  LDC R10, c[0x0][0x398] ;  /* 0x0000e600ff0a7b82 */ /* 0x000e620000000800 */
[----:B0-----:R-:W-:-:S06]  /*0030*/  USHF.L.U32 UR4, UR4, 0x4, URZ ;  /* 0x0000000404047899 */ /* 0x001fcc00080006ff */
[----:B-1----:R-:W-:-:S13]  /*0040*/  ISETP.LE.AND P0, PT, R10, UR4, PT ;  /* 0x000000040a007c0c */ /* 0x002fda000bf03270 */
[----:B------:R-:W-:Y:S05]  /*0050*/  @P0 EXIT ;  /* 0x000000000000094d */ /* 0x000fea0003800000 */
[----:B------:R-:W0:Y:S01]  /*0060*/  LDC R5, c[0x0][0x360] ;  /* 0x0000d800ff057b82 */ /* 0x000e220000000800 */
[----:B------:R-:W1:Y:S01]  /*0070*/  S2R R2, SR_TID.X ;  /* 0x0000000000027919 */ /* 0x000e620000002100 */
[----:B------:R-:W2:Y:S01]  /*0080*/  LDCU UR5, c[0x0][0x39c] ;  /* 0x00007380ff0577ac */ /* 0x000ea20008000800 */
[----:B------:R-:W-:Y:S01]  /*0090*/  BSSY.RECONVERGENT B0, `(.L_x_0) ;  /* 0x000003d000007945 */ /* 0x000fe20003800200 */
[----:B------:R-:W2:Y:S01]  /*00a0*/  S2R R15, SR_CTAID.X ;  /* 0x00000000000f7919 */ /* 0x000ea20000002500 */
[----:B------:R-:W3:Y:S01]  /*00b0*/  LDCU.64 UR10, c[0x0][0x380] ;  /* 0x00007000ff0a77ac */ /* 0x000ee20008000a00 */
[----:B------:R-:W4:Y:S01]  /*00c0*/  LDCU.64 UR12, c[0x0][0x388] ;  /* 0x00007100ff0c77ac */ /* 0x000f220008000a00 */
[----:B------:R-:W0:Y:S02]  /*00d0*/  LDCU.64 UR6, c[0x0][0x358] ;  /* 0x00006b00ff0677ac */ /* 0x000e240008000a00 */
[----:B0-----:R-:W0:Y:S01]  /*00e0*/  I2F.U32.RP R8, R5 ;  /* 0x0000000500087306 */ /* 0x001e220000209000 */
[----:B------:R-:W-:Y:S01]  /*00f0*/  ISETP.NE.U32.AND P2, PT, R5, RZ, PT ;  /* 0x000000ff0500720c */ /* 0x000fe20003f45070 */
[----:B-1----:R-:W-:-:S05]  /*0100*/  IMAD.IADD R0, R2, 0x1, R5 ;  /* 0x0000000102007824 */ /* 0x002fca00078e0205 */
[C---:B------:R-:W-:Y:S01]  /*0110*/  ISETP.GE.U32.AND P0, PT, R0.reuse, 0x400, PT ;  /* 0x000004000000780c */ /* 0x040fe20003f06070 */
[----:B0-----:R-:W0:Y:S01]  /*0120*/  MUFU.RCP R8, R8 ;  /* 0x0000000800087308 */ /* 0x001e220000001000 */
[----:B------:R-:W-:Y:S01]  /*0130*/  VIMNMX.U32 R3, PT, PT, R0, 0x400, !PT ;  /* 0x0000040000037848 */ /* 0x000fe20007fe0000 */
[----:B0-----:R-:W-:-:S06]  /*0140*/  VIADD R6, R8, 0xffffffe ;  /* 0x0ffffffe08067836 */ /* 0x001fcc0000000000 */
[----:B------:R0:W1:Y:S02]  /*0150*/  F2I.FTZ.U32.TRUNC.NTZ R7, R6 ;  /* 0x0000000600077305 */ /* 0x000064000021f000 */
[----:B0-----:R-:W-:Y:S02]  /*0160*/  IMAD.MOV.U32 R6, RZ, RZ, RZ ;  /* 0x000000ffff067224 */ /* 0x001fe400078e00ff */
[----:B-1----:R-:W-:-:S04]  /*0170*/  IMAD.MOV R4, RZ, RZ, -R7 ;  /* 0x000000ffff047224 */ /* 0x002fc800078e0a07 */
[----:B------:R-:W-:Y:S01]  /*0180*/  IMAD R9, R4, R5, RZ ;  /* 0x0000000504097224 */ /* 0x000fe200078e02ff */
[----:B------:R-:W-:-:S03]  /*0190*/  SEL R4, RZ, 0x1, P0 ;  /* 0x00000001ff047807 */ /* 0x000fc60000000000 */
[----:B------:R-:W-:Y:S01]  /*01a0*/  IMAD.HI.U32 R7, R7, R9, R6 ;  /* 0x0000000907077227 */ /* 0x000fe200078e0006 */
[----:B------:R-:W-:-:S05]  /*01b0*/  IADD3 R0, PT, PT, R3, -R0, -R4 ;  /* 0x8000000003007210 */ /* 0x000fca0007ffe804 */
[----:B------:R-:W-:-:S04]  /*01c0*/  IMAD.HI.U32 R7, R7, R0, RZ ;  /* 0x0000000007077227 */ /* 0x000fc800078e00ff */
[----:B------:R-:W-:-:S04]  /*01d0*/  IMAD.MOV R3, RZ, RZ, -R7 ;  /* 0x000000ffff037224 */ /* 0x000fc800078e0a07 */
[----:B------:R-:W-:Y:S02]  /*01e0*/  IMAD R0, R5, R3, R0 ;  /* 0x0000000305007224 */ /* 0x000fe400078e0200 */
[C---:B--2---:R-:W-:Y:S02]  /*01f0*/  IMAD R3, R15.reuse, UR5, RZ ;  /* 0x000000050f037c24 */ /* 0x044fe4000f8e02ff */
[----:B------:R-:W-:Y:S01]  /*0200*/  IMAD R15, R15, R10, UR4 ;  /* 0x000000040f0f7e24 */ /* 0x000fe2000f8e020a */
[----:B------:R-:W-:Y:S01]  /*0210*/  ISETP.GE.U32.AND P0, PT, R0, R5, PT ;  /* 0x000000050000720c */ /* 0x000fe20003f06070 */
[----:B------:R-:W-:Y:S02]  /*0220*/  IMAD.SHL.U32 R3, R3, 0x40, RZ ;  /* 0x0000004003037824 */ /* 0x000fe400078e00ff */
[----:B------:R-:W-:-:S03]  /*0230*/  IMAD.SHL.U32 R15, R15, 0x40, RZ ;  /* 0x000000400f0f7824 */ /* 0x000fc600078e00ff */
[----:B------:R-:W-:-:S07]  /*0240*/  SHF.R.S32.HI R17, RZ, 0x1f, R3 ;  /* 0x0000001fff117819 */ /* 0x000fce0000011403 */
[----:B------:R-:W-:Y:S02]  /*0250*/  @P0 IMAD.IADD R0, R0, 0x1, -R5 ;  /* 0x0000000100000824 */ /* 0x000fe400078e0a05 */
[----:B------:R-:W-:-:S03]  /*0260*/  @P0 VIADD R7, R7, 0x1 ;  /* 0x0000000107070836 */ /* 0x000fc60000000000 */
[----:B------:R-:W-:-:S13]  /*0270*/  ISETP.GE.U32.AND P1, PT, R0, R5, PT ;  /* 0x000000050000720c */ /* 0x000fda0003f26070 */
[----:B------:R-:W-:Y:S01]  /*0280*/  @P1 VIADD R7, R7, 0x1 ;  /* 0x0000000107071836 */ /* 0x000fe20000000000 */
[----:B------:R-:W-:-:S04]  /*0290*/  @!P2 LOP3.LUT R7, RZ, R5, RZ, 0x33, !PT ;  /* 0x00000005ff07a212 */ /* 0x000fc800078e33ff */
[----:B------:R-:W-:-:S04]  /*02a0*/  IADD3 R4, PT, PT, R4, R7, RZ ;  /* 0x0000000704047210 */ /* 0x000fc80007ffe0ff */
[C---:B------:R-:W-:Y:S02]  /*02b0*/  LOP3.LUT R0, R4.reuse, 0x3, RZ, 0xc0, !PT ;  /* 0x0000000304007812 */ /* 0x040fe400078ec0ff */
[C---:B------:R-:W-:Y:S01]  /*02c0*/  ISETP.GE.U32.AND P1, PT, R4.reuse, 0x3, PT ;  /* 0x000000030400780c */ /* 0x040fe20003f26070 */
[----:B------:R-:W-:Y:S01]  /*02d0*/  VIADD R4, R4, 0x1 ;  /* 0x0000000104047836 */ /* 0x000fe20000000000 */
[----:B------:R-:W-:Y:S01]  /*02e0*/  ISETP.NE.AND P0, PT, R0, 0x3, PT ;  /* 0x000000030000780c */ /* 0x000fe20003f05270 */
[----:B------:R-:W-:-:S03]  /*02f0*/  IMAD.MOV.U32 R0, RZ, RZ, R2 ;  /* 0x000000ffff007224 */ /* 0x000fc600078e0002 */
[----:B------:R-:W-:-:S09]  /*0300*/  LOP3.LUT R4, R4, 0x3, RZ, 0xc0, !PT ;  /* 0x0000000304047812 */ /* 0x000fd200078ec0ff */
[----:B---34-:R-:W-:Y:S05]  /*0310*/  @!P0 BRA `(.L_x_1) ;  /* 0x0000000000508947 */ /* 0x018fea0003800000 */
[----:B------:R-:W0:Y:S01]  /*0320*/  S2UR UR5, SR_CgaCtaId ;  /* 0x00000000000579c3 */ /* 0x000e220000008800 */
[----:B------:R-:W1:Y:S01]  /*0330*/  LDCU.64 UR8, c[0x0][0x380] ;  /* 0x00007000ff0877ac */ /* 0x000e620008000a00 */
[----:B------:R-:W-:Y:S01]  /*0340*/  IADD3 R7, P2, PT, R15, R0, RZ ;  /* 0x000000000f077210 */ /* 0x000fe20007f5e0ff */
[----:B------:R-:W-:Y:S01]  /*0350*/  IMAD R2, R4, R5, R0 ;  /* 0x0000000504027224 */ /* 0x000fe200078e0200 */
[----:B------:R-:W-:Y:S01]  /*0360*/  UMOV UR4, 0x400 ;  /* 0x0000040000047882 */ /* 0x000fe20000000000 */
[----:B------:R-:W-:Y:S02]  /*0370*/  IMAD.MOV R11, RZ, RZ, -R4 ;  /* 0x000000ffff0b7224 */ /* 0x000fe400078e0a04 */
[----:B------:R-:W-:Y:S01]  /*0380*/  IMAD.X R8, RZ, RZ, RZ, P2 ;  /* 0x000000ffff087224 */ /* 0x000fe200010e06ff */
[----:B-1----:R-:W-:-:S04]  /*0390*/  LEA R6, P2, R7, UR8, 0x1 ;  /* 0x0000000807067c11 */ /* 0x002fc8000f8408ff */
[----:B------:R-:W-:Y:S01]  /*03a0*/  LEA.HI.X R7, R7, UR9, R8, 0x1, P2 ;  /* 0x0000000907077c11 */ /* 0x000fe200090f0c08 */
[----:B0-----:R-:W-:-:S06]  /*03b0*/  ULEA UR4, UR5, UR4, 0x18 ;  /* 0x0000000405047291 */ /* 0x001fcc000f8ec0ff */
[----:B------:R-:W-:-:S07]  /*03c0*/  LEA R10, R0, UR4, 0x1 ;  /* 0x00000004000a7c11 */ /* 0x000fce000f8e08ff */
.L_x_2:
[----:B------:R-:W-:Y:S01]  /*03d0*/  IMAD.MOV.U32 R8, RZ, RZ, R6 ;  /* 0x000000ffff087224 */ /* 0x000fe200078e0006 */
[----:B------:R-:W-:-:S05]  /*03e0*/  MOV R9, R7 ;  /* 0x0000000700097202 */ /* 0x000fca0000000f00 */
[----:B------:R-:W2:Y:S01]  /*03f0*/  LDG.E.U16.CONSTANT R13, desc[UR6][R8.64] ;  /* 0x00000006080d7981 */ /* 0x000ea2000c1e9500 */
[----:B------:R-:W-:Y:S02]  /*0400*/  VIADD R11, R11, 0x1 ;  /* 0x000000010b0b7836 */ /* 0x000fe40000000000 */
[----:B------:R-:W-:-:S03]  /*0410*/  IMAD.WIDE.U32 R6, R5, 0x2, R8 ;  /* 0x0000000205067825 */ /* 0x000fc600078e0008 */
[----:B------:R-:W-:Y:S01]  /*0420*/  ISETP.NE.AND P2, PT, R11, RZ, PT ;  /* 0x000000ff0b00720c */ /* 0x000fe20003f45270 */
[----:B--2---:R0:W-:Y:S02]  /*0430*/  STS.U16 [R10], R13 ;  /* 0x0000000d0a007388 */ /* 0x0041e40000000400 */
[----:B0-----:R-:W-:-:S10]  /*0440*/  IMAD R10, R5, 0x2, R10 ;  /* 0x00000002050a7824 */ /* 0x001fd400078e020a */
[----:B------:R-:W-:Y:S05]  /*0450*/  @P2 BRA `(.L_x_2) ;  /* 0xfffffffc00dc2947 */ /* 0x000fea000383ffff */
.L_x_1:
[----:B------:R-:W-:Y:S05]  /*0460*/  BSYNC.RECONVERGENT B0 ;  /* 0x0000000000007941 */ /* 0x000fea0003800200 */
.L_x_0:
[----:B------:R-:W-:Y:S04]  /*0470*/  BSSY.RECONVERGENT B0, `(.L_x_3) ;  /* 0x000002c000007945 */ /* 0x000fe80003800200 */
[----:B------:R-:W-:Y:S05]  /*0480*/  @!P1 BRA `(.L_x_4) ;  /* 0x0000000000a89947 */ /* 0x000fea0003800000 */
[----:B------:R-:W0:Y:S01]  /*0490*/  S2UR UR5, SR_CgaCtaId ;  /* 0x00000000000579c3 */ /* 0x000e220000008800 */
[----:B------:R-:W-:Y:S01]  /*04a0*/  UMOV UR4, 0x400 ;  /* 0x0000040000047882 */ /* 0x000fe20000000000 */
[C-C-:B------:R-:W-:Y:S02]  /*04b0*/  IMAD R14, R5.reuse, 0x2, R2.reuse ;  /* 0x00000002050e7824 */ /* 0x140fe400078e0202 */
[----:B------:R-:W-:Y:S02]  /*04c0*/  IMAD R16, R5, 0x3, R2 ;  /* 0x0000000305107824 */ /* 0x000fe400078e0202 */
[----:B------:R-:W-:Y:S01]  /*04d0*/  IMAD.IADD R18, R2, 0x1, R5 ;  /* 0x0000000102127824 */ /* 0x000fe200078e0205 */
[----:B0-----:R-:W-:-:S06]  /*04e0*/  ULEA UR4, UR5, UR4, 0x18 ;  /* 0x0000000405047291 */ /* 0x001fcc000f8ec0ff */
[----:B------:R-:W-:-:S07]  /*04f0*/  LEA R20, R2, UR4, 0x1 ;  /* 0x0000000402147c11 */ /* 0x000fce000f8e08ff */
.L_x_5:
[C---:B------:R-:W-:Y:S02]  /*0500*/  IADD3 R7, P2, PT, R15.reuse, R2, RZ ;  /* 0x000000020f077210 */ /* 0x040fe40007f5e0ff */
[----:B------:R-:W-:Y:S02]  /*0510*/  IADD3 R9, P4, PT, R15, R18, RZ ;  /* 0x000000120f097210 */ /* 0x000fe40007f9e0ff */
[----:B------:R-:W-:Y:S01]  /*0520*/  LEA R6, P3, R7, UR10, 0x1 ;  /* 0x0000000a07067c11 */ /* 0x000fe2000f8608ff */
[----:B-1----:R-:W-:Y:S01]  /*0530*/  IMAD.X R8, RZ, RZ, RZ, P2 ;  /* 0x000000ffff087224 */ /* 0x002fe200010e06ff */
[----:B------:R-:W-:Y:S01]  /*0540*/  IADD3 R11, P2, PT, R15, R14, RZ ;  /* 0x0000000e0f0b7210 */ /* 0x000fe20007f5e0ff */
[----:B------:R-:W-:-:S03]  /*0550*/  IMAD.X R26, RZ, RZ, RZ, P4 ;  /* 0x000000ffff1a7224 */ /* 0x000fc600020e06ff */
[----:B------:R-:W-:Y:S01]  /*0560*/  LEA.HI.X R7, R7, UR11, R8, 0x1, P3 ;  /* 0x0000000b07077c11 */ /* 0x000fe200098f0c08 */
[----:B------:R-:W-:Y:S01]  /*0570*/  IMAD.X R24, RZ, RZ, RZ, P2 ;  /* 0x000000ffff187224 */ /* 0x000fe200010e06ff */
[----:B------:R-:W-:Y:S02]  /*0580*/  IADD3 R13, P3, PT, R15, R16, RZ ;  /* 0x000000100f0d7210 */ /* 0x000fe40007f7e0ff */
[----:B------:R-:W-:Y:S02]  /*0590*/  LEA R8, P4, R9, UR10, 0x1 ;  /* 0x0000000a09087c11 */ /* 0x000fe4000f8808ff */
[----:B------:R-:W-:Y:S01]  /*05a0*/  IADD3.X R22, PT, PT, RZ, RZ, RZ, P3, !PT ;  /* 0x000000ffff167210 */ /* 0x000fe20001ffe4ff */
[----:B------:R-:W2:Y:S01]  /*05b0*/  LDG.E.U16.CONSTANT R7, desc[UR6][R6.64] ;  /* 0x0000000606077981 */ /* 0x000ea2000c1e9500 */
[----:B------:R-:W-:Y:S02]  /*05c0*/  LEA R10, P2, R11, UR10, 0x1 ;  /* 0x0000000a0b0a7c11 */ /* 0x000fe4000f8408ff */
[----:B------:R-:W-:-:S02]  /*05d0*/  LEA R12, P3, R13, UR10, 0x1 ;  /* 0x0000000a0d0c7c11 */ /* 0x000fc4000f8608ff */
[----:B------:R-:W-:Y:S02]  /*05e0*/  LEA.HI.X R9, R9, UR11, R26, 0x1, P4 ;  /* 0x0000000b09097c11 */ /* 0x000fe4000a0f0c1a */
[----:B------:R-:W-:Y:S02]  /*05f0*/  LEA.HI.X R11, R11, UR11, R24, 0x1, P2 ;  /* 0x0000000b0b0b7c11 */ /* 0x000fe400090f0c18 */
[----:B------:R-:W-:Y:S01]  /*0600*/  LEA.HI.X R13, R13, UR11, R22, 0x1, P3 ;  /* 0x0000000b0d0d7c11 */ /* 0x000fe200098f0c16 */
[----:B------:R-:W3:Y:S04]  /*0610*/  LDG.E.U16.CONSTANT R8, desc[UR6][R8.64] ;  /* 0x0000000608087981 */ /* 0x000ee8000c1e9500 */
[----:B------:R-:W4:Y:S04]  /*0620*/  LDG.E.U16.CONSTANT R10, desc[UR6][R10.64] ;  /* 0x000000060a0a7981 */ /* 0x000f28000c1e9500 */
[----:B------:R-:W5:Y:S01]  /*0630*/  LDG.E.U16.CONSTANT R13, desc[UR6][R12.64] ;  /* 0x000000060c0d7981 */ /* 0x000f62000c1e9500 */
[----:B------:R-:W-:-:S02]  /*0640*/  IMAD R19, R5, 0x2, R20 ;  /* 0x0000000205137824 */ /* 0x000fc400078e0214 */
[C-C-:B------:R-:W-:Y:S02]  /*0650*/  IMAD R21, R5.reuse, 0x4, R20.reuse ;  /* 0x0000000405157824 */ /* 0x140fe400078e0214 */
[C---:B------:R-:W-:Y:S01]  /*0660*/  IMAD R22, R5.reuse, 0x6, R20 ;  /* 0x0000000605167824 */ /* 0x040fe200078e0214 */
[----:B------:R-:W-:-:S04]  /*0670*/  IADD3 R2, PT, PT, R5, R2, R5 ;  /* 0x0000000205027210 */ /* 0x000fc80007ffe005 */
[----:B------:R-:W-:-:S04]  /*0680*/  IADD3 R2, PT, PT, R5, R2, R5 ;  /* 0x0000000205027210 */ /* 0x000fc80007ffe005 */
[----:B------:R-:W-:Y:S01]  /*0690*/  ISETP.GE.U32.AND P2, PT, R2, 0x400, PT ;  /* 0x000004000200780c */ /* 0x000fe20003f46070 */
[C---:B------:R-:W-:Y:S02]  /*06a0*/  IMAD R14, R5.reuse, 0x4, R14 ;  /* 0x00000004050e7824 */ /* 0x040fe400078e020e */
[C---:B------:R-:W-:Y:S02]  /*06b0*/  IMAD R16, R5.reuse, 0x4, R16 ;  /* 0x0000000405107824 */ /* 0x040fe400078e0210 */
[C---:B------:R-:W-:Y:S01]  /*06c0*/  IMAD R18, R5.reuse, 0x4, R18 ;  /* 0x0000000405127824 */ /* 0x040fe200078e0212 */
[----:B--2---:R0:W-:Y:S04]  /*06d0*/  STS.U16 [R20], R7 ;  /* 0x0000000714007388 */ /* 0x0041e80000000400 */
[----:B---3--:R1:W-:Y:S04]  /*06e0*/  STS.U16 [R19], R8 ;  /* 0x0000000813007388 */ /* 0x0083e80000000400 */
[----:B----4-:R1:W-:Y:S04]  /*06f0*/  STS.U16 [R21], R10 ;  /* 0x0000000a15007388 */ /* 0x0103e80000000400 */
[----:B-----5:R1:W-:Y:S01]  /*0700*/  STS.U16 [R22], R13 ;  /* 0x0000000d16007388 */ /* 0x0203e20000000400 */
[----:B0-----:R-:W-:Y:S01]  /*0710*/  IMAD R20, R5, 0x8, R20 ;  /* 0x0000000805147824 */ /* 0x001fe200078e0214 */
[----:B------:R-:W-:Y:S06]  /*0720*/  @!P2 BRA `(.L_x_5) ;  /* 0xfffffffc0074a947 */ /* 0x000fec000383ffff */
.L_x_4:
[----:B------:R-:W-:Y:S05]  /*0730*/  BSYNC.RECONVERGENT B0 ;  /* 0x0000000000007941 */ /* 0x000fea0003800200 */
.L_x_3:
[----:B------:R-:W-:Y:S04]  /*0740*/  BSSY.RECONVERGENT B0, `(.L_x_6) ;  /* 0x0000017000007945 */ /* 0x000fe80003800200 */
[----:B------:R-:W-:Y:S05]  /*0750*/  @!P0 BRA `(.L_x_7) ;  /* 0x0000000000548947 */ /* 0x000fea0003800000 */
[----:B------:R-:W0:Y:S01]  /*0760*/  S2UR UR5, SR_CgaCtaId ;  /* 0x00000000000579c3 */ /* 0x000e220000008800 */
[----:B------:R-:W2:Y:S01]  /*0770*/  LDCU.64 UR8, c[0x0][0x388] ;  /* 0x00007100ff0877ac */ /* 0x000ea20008000a00 */
[----:B------:R-:W-:Y:S01]  /*0780*/  IADD3 R7, P0, PT, R3, R0, RZ ;  /* 0x0000000003077210 */ /* 0x000fe20007f1e0ff */
[----:B-1----:R-:W-:Y:S01]  /*0790*/  IMAD.MOV R10, RZ, RZ, -R4 ;  /* 0x000000ffff0a7224 */ /* 0x002fe200078e0a04 */
[----:B------:R-:W-:Y:S02]  /*07a0*/  UMOV UR4, 0x400 ;  /* 0x0000040000047882 */ /* 0x000fe40000000000 */
[----:B------:R-:W-:Y:S02]  /*07b0*/  IADD3.X R2, PT, PT, RZ, R17, RZ, P0, !PT ;  /* 0x00000011ff027210 */ /* 0x000fe400007fe4ff */
[----:B--2---:R-:W-:-:S04]  /*07c0*/  LEA R6, P0, R7, UR8, 0x1 ;  /* 0x0000000807067c11 */ /* 0x004fc8000f8008ff */
[----:B------:R-:W-:Y:S01]  /*07d0*/  LEA.HI.X R7, R7, UR9, R2, 0x1, P0 ;  /* 0x0000000907077c11 */ /* 0x000fe200080f0c02 */
[----:B0-----:R-:W-:-:S06]  /*07e0*/  ULEA UR4, UR5, UR4, 0x18 ;  /* 0x0000000405047291 */ /* 0x001fcc000f8ec0ff */
[----:B------:R-:W-:Y:S01]  /*07f0*/  LEA R8, R0, UR4, 0x1 ;  /* 0x0000000400087c11 */ /* 0x000fe2000f8e08ff */
[----:B------:R-:W-:-:S04]  /*0800*/  IMAD R0, R4, R5, R0 ;  /* 0x0000000504007224 */ /* 0x000fc800078e0200 */
[----:B------:R-:W-:-:S07]  /*0810*/  VIADD R2, R8, 0x800 ;  /* 0x0000080008027836 */ /* 0x000fce0000000000 */
.L_x_8:
[----:B------:R-:W-:Y:S02]  /*0820*/  IMAD.MOV.U32 R8, RZ, RZ, R6 ;  /* 0x000000ffff087224 */ /* 0x000fe400078e0006 */
[----:B------:R-:W-:-:S05]  /*0830*/  IMAD.MOV.U32 R9, RZ, RZ, R7 ;  /* 0x000000ffff097224 */ /* 0x000fca00078e0007 */
[----:B------:R-:W2:Y:S01]  /*0840*/  LDG.E.U16.CONSTANT R11, desc[UR6][R8.64] ;  /* 0x00000006080b7981 */ /* 0x000ea2000c1e9500 */
[----:B------:R-:W-:Y:S02]  /*0850*/  VIADD R10, R10, 0x1 ;  /* 0x000000010a0a7836 */ /* 0x000fe40000000000 */
[----:B------:R-:W-:-:S03]  /*0860*/  IMAD.WIDE.U32 R6, R5, 0x2, R8 ;  /* 0x0000000205067825 */ /* 0x000fc600078e0008 */
[----:B------:R-:W-:Y:S01]  /*0870*/  ISETP.NE.AND P0, PT, R10, RZ, PT ;  /* 0x000000ff0a00720c */ /* 0x000fe20003f05270 */
[----:B--2---:R0:W-:Y:S02]  /*0880*/  STS.U16 [R2], R11 ;  /* 0x0000000b02007388 */ /* 0x0041e40000000400 */
[----:B0-----:R-:W-:-:S10]  /*0890*/  IMAD R2, R5, 0x2, R2 ;  /* 0x0000000205027824 */ /* 0x001fd400078e0202 */
[----:B------:R-:W-:Y:S05]  /*08a0*/  @P0 BRA `(.L_x_8) ;  /* 0xfffffffc00dc0947 */ /* 0x000fea000383ffff */
.L_x_7:
[----:B------:R-:W-:Y:S05]  /*08b0*/  BSYNC.RECONVERGENT B0 ;  /* 0x0000000000007941 */ /* 0x000fea0003800200 */
.L_x_6:
[----:B------:R-:W-:Y:S04]  /*08c0*/  BSSY.RECONVERGENT B0, `(.L_x_9) ;  /* 0x000002d000007945 */ /* 0x000fe80003800200 */
[----:B------:R-:W-:Y:S05]  /*08d0*/  @!P1 BRA `(.L_x_10) ;  /* 0x0000000000ac9947 */ /* 0x000fea0003800000 */
[----:B------:R-:W0:Y:S01]  /*08e0*/  S2UR UR5, SR_CgaCtaId ;  /* 0x00000000000579c3 */ /* 0x000e220000008800 */
[----:B------:R-:W-:Y:S01]  /*08f0*/  UMOV UR4, 0x400 ;  /* 0x0000040000047882 */ /* 0x000fe20000000000 */
[C---:B------:R-:W-:Y:S01]  /*0900*/  LEA R2, R5.reuse, R0, 0x1 ;  /* 0x0000000005027211 */ /* 0x040fe200078e08ff */
[----:B------:R-:W-:Y:S02]  /*0910*/  IMAD R4, R5, 0x3, R0 ;  /* 0x0000000305047824 */ /* 0x000fe400078e0200 */
[----:B------:R-:W-:Y:S01]  /*0920*/  IMAD.IADD R14, R0, 0x1, R5 ;  /* 0x00000001000e7824 */ /* 0x000fe200078e0205 */
[----:B0-----:R-:W-:-:S06]  /*0930*/  ULEA UR4, UR5, UR4, 0x18 ;  /* 0x0000000405047291 */ /* 0x001fcc000f8ec0ff */
[----:B------:R-:W-:-:S05]  /*0940*/  LEA R16, R0, UR4, 0x1 ;  /* 0x0000000400107c11 */ /* 0x000fca000f8e08ff */
[----:B------:R-:W-:-:S07]  /*0950*/  VIADD R16, R16, 0x800 ;  /* 0x0000080010107836 */ /* 0x000fce0000000000 */
.L_x_11:
[C---:B--2---:R-:W-:Y:S02]  /*0960*/  IADD3 R6, P0, PT, R3.reuse, R0, RZ ;  /* 0x0000000003067210 */ /* 0x044fe40007f1e0ff */
[C---:B------:R-:W-:Y:S02]  /*0970*/  IADD3 R11, P1, PT, R3.reuse, R14, RZ ;  /* 0x0000000e030b7210 */ /* 0x040fe40007f3e0ff */
[----:B------:R-:W-:Y:S01]  /*0980*/  IADD3 R9, P2, PT, R3, R2, RZ ;  /* 0x0000000203097210 */ /* 0x000fe20007f5e0ff */
[--C-:B------:R-:W-:Y:S01]  /*0990*/  IMAD.X R7, RZ, RZ, R17.reuse, P0 ;  /* 0x000000ffff077224 */ /* 0x100fe200000e0611 */
[C---:B------:R-:W-:Y:S01]  /*09a0*/  LEA R12, P0, R6.reuse, UR12, 0x1 ;  /* 0x0000000c060c7c11 */ /* 0x040fe2000f8008ff */
[--C-:B-1----:R-:W-:Y:S01]  /*09b0*/  IMAD.X R22, RZ, RZ, R17.reuse, P1 ;  /* 0x000000ffff167224 */ /* 0x102fe200008e0611 */
[----:B------:R-:W-:Y:S01]  /*09c0*/  LEA R8, P1, R9, UR12, 0x1 ;  /* 0x0000000c09087c11 */ /* 0x000fe2000f8208ff */
[----:B------:R-:W-:Y:S01]  /*09d0*/  IMAD.X R20, RZ, RZ, R17, P2 ;  /* 0x000000ffff147224 */ /* 0x000fe200010e0611 */
[----:B------:R-:W-:-:S02]  /*09e0*/  LEA.HI.X R13, R6, UR13, R7, 0x1, P0 ;  /* 0x0000000d060d7c11 */ /* 0x000fc400080f0c07 */
[----:B------:R-:W-:Y:S02]  /*09f0*/  IADD3 R7, P3, PT, R3, R4, RZ ;  /* 0x0000000403077210 */ /* 0x000fe40007f7e0ff */
[----:B------:R-:W-:Y:S02]  /*0a00*/  LEA R10, P0, R11, UR12, 0x1 ;  /* 0x0000000c0b0a7c11 */ /* 0x000fe4000f8008ff */
[----:B------:R-:W-:Y:S01]  /*0a10*/  LEA R6, P2, R7, UR12, 0x1 ;  /* 0x0000000c07067c11 */ /* 0x000fe2000f8408ff */
[----:B------:R-:W-:Y:S01]  /*0a20*/  IMAD.X R18, RZ, RZ, R17, P3 ;  /* 0x000000ffff127224 */ /* 0x000fe200018e0611 */
[----:B------:R-:W-:Y:S01]  /*0a30*/  LEA.HI.X R11, R11, UR13, R22, 0x1, P0 ;  /* 0x0000000d0b0b7c11 */ /* 0x000fe200080f0c16 */
[----:B------:R-:W2:Y:S01]  /*0a40*/  LDG.E.U16.CONSTANT R13, desc[UR6][R12.64] ;  /* 0x000000060c0d7981 */ /* 0x000ea2000c1e9500 */
[----:B------:R-:W-:Y:S02]  /*0a50*/  LEA.HI.X R9, R9, UR13, R20, 0x1, P1 ;  /* 0x0000000d09097c11 */ /* 0x000fe400088f0c14 */
[----:B------:R-:W-:Y:S01]  /*0a60*/  LEA.HI.X R7, R7, UR13, R18, 0x1, P2 ;  /* 0x0000000d07077c11 */ /* 0x000fe200090f0c12 */
[----:B------:R-:W3:Y:S04]  /*0a70*/  LDG.E.U16.CONSTANT R10, desc[UR6][R10.64] ;  /* 0x000000060a0a7981 */ /* 0x000ee8000c1e9500 */
[----:B------:R-:W4:Y:S04]  /*0a80*/  LDG.E.U16.CONSTANT R9, desc[UR6][R8.64] ;  /* 0x0000000608097981 */ /* 0x000f28000c1e9500 */
[----:B------:R-:W5:Y:S01]  /*0a90*/  LDG.E.U16.CONSTANT R6, desc[UR6][R6.64] ;  /* 0x0000000606067981 */ /* 0x000f62000c1e9500 */
[C---:B------:R-:W-:Y:S01]  /*0aa0*/  LEA R15, R5.reuse, R16, 0x1 ;  /* 0x00000010050f7211 */ /* 0x040fe200078e08ff */
[----:B------:R-:W-:-:S02]  /*0ab0*/  IMAD R18, R5, 0x4, R16 ;  /* 0x0000000405127824 */ /* 0x000fc400078e0210 */
        /* <DEDUP_REMOVED lines=13> */
.L_x_10:
[----:B------:R-:W-:Y:S05]  /*0b90*/  BSYNC.RECONVERGENT B0 ;  /* 0x0000000000007941 */ /* 0x000fea0003800200 */
.L_x_9:
[----:B------:R-:W-:Y:S06]  /*0ba0*/  BAR.SYNC.DEFER_BLOCKING 0x0 ;  /* 0x0000000000007b1d */ /* 0x000fec0000010000 */
[----:B------:R-:W-:Y:S05]  /*0bb0*/  EXIT ;  /* 0x000000000000794d */ /* 0x000fea0003800000 */
.L_x_12:
[----:B------:R-:W-:-:S00]  /*0bc0*/  BRA `(.L_x_12) ;  /* 0xfffffffc00fc7947 */ /* 0x000fc0000383ffff */
[----:B------:R-:W-:-:S00]  /*0bd0*/  NOP ;  /* 0x0000000000007918 */ /* 0x000fc00000000000 */
        /* <DEDUP_REMOVED lines=10> */
.L_x_13:


//--------------------- .nv.shared._Z33tree_attn_fwd_kernel_fused_stage1ILi64EEvPK6__halfS2_iiii --------------------------
	.section	.nv.shared._Z33tree_attn_fwd_kernel_fused_stage1ILi64EEvPK6__halfS2_iiii,"aw",@nobits
	.sectionflags	@""
	.align	16
	.zero		1024


//--------------------- .nv.shared.reserved.0     --------------------------
	.section	.nv.shared.reserved.0,"aw",@nobits
	.weak		__nv_reservedSMEM_offset_0_alias
	.size		__nv_reservedSMEM_offset_0_alias, 0, 64
	.other		__nv_reservedSMEM_offset_0_alias,@"STO_CUDA_RESERVED_SHARED STV_DEFAULT"
__nv_reservedSMEM_offset_0_alias:
	.zero		0
	.zero		64


//--------------------- .nv.constant0._Z33tree_attn_fwd_kernel_fused_stage1ILi64EEvPK6__halfS2_iiii --------------------------
	.section	.nv.constant0._Z33tree_attn_fwd_kernel_fused_stage1ILi64EEvPK6__halfS2_iiii,"a",@progbits
	.sectionflags	@""
	.align	4
.nv.constant0._Z33tree_attn_fwd_kernel_fused_stage1ILi64EEvPK6__halfS2_iiii:
	.zero		928


//--------------------- SYMBOLS --------------------------

	.type		.nv.reservedSmem.offset0,@object
	.size		.nv.reservedSmem.offset0,0x4
	.type		.nv.reservedSmem.cap,@object
	.size		.nv.reservedSmem.cap,0x4
